	.headerflags	@"EF_CUDA_TEXMODE_UNIFIED EF_CUDA_64BIT_ADDRESS EF_CUDA_ACCELERATORS EF_CUDA_SM90 EF_CUDA_VIRTUAL_SM(EF_CUDA_SM90)"
	.elftype	@"ET_EXEC"


//--------------------- .nv.info                  --------------------------
	.section	.nv.info,"",@"SHT_CUDA_INFO"
	.align	4


	//----- nvinfo : EIATTR_REGCOUNT
	.align		4
        /*0000*/ 	.byte	0x04, 0x2f
        /*0002*/ 	.short	(.L_3 - .L_2)
	.align		4
.L_2:
        /*0004*/ 	.word	index@(triton_poi_fused__native_batch_norm_legit_no_training_hardtanh_18)
        /*0008*/ 	.word	0x00000010


	//----- nvinfo : EIATTR_MIN_STACK_SIZE
	.align		4
.L_3:
        /*000c*/ 	.byte	0x04, 0x12
        /*000e*/ 	.short	(.L_5 - .L_4)
	.align		4
.L_4:
        /*0010*/ 	.word	index@(triton_poi_fused__native_batch_norm_legit_no_training_hardtanh_18)
        /*0014*/ 	.word	0x00000000


	//----- nvinfo : EIATTR_FRAME_SIZE
	.align		4
.L_5:
        /*0018*/ 	.byte	0x04, 0x11
        /*001a*/ 	.short	(.L_7 - .L_6)
	.align		4
.L_6:
        /*001c*/ 	.word	index@(triton_poi_fused__native_batch_norm_legit_no_training_hardtanh_18)
        /*0020*/ 	.word	0x00000000


	//----- nvinfo : EIATTR_MIN_STACK_SIZE
	.align		4
.L_7:
        /*0024*/ 	.byte	0x04, 0x12
        /*0026*/ 	.short	(.L_9 - .L_8)
	.align		4
.L_8:
        /*0028*/ 	.word	index@(triton_poi_fused__native_batch_norm_legit_no_training_hardtanh_18)
        /*002c*/ 	.word	0x00000000
.L_9:


//--------------------- .nv.info.triton_poi_fused__native_batch_norm_legit_no_training_hardtanh_18 --------------------------
	.section	.nv.info.triton_poi_fused__native_batch_norm_legit_no_training_hardtanh_18,"",@"SHT_CUDA_INFO"
	.sectionflags	@""
	.align	4


	//----- nvinfo : EIATTR_CUDA_API_VERSION
	.align		4
        /*0000*/ 	.byte	0x04, 0x37
        /*0002*/ 	.short	(.L_11 - .L_10)
.L_10:
        /*0004*/ 	.word	0x0000007c


	//----- nvinfo : EIATTR_KPARAM_INFO
	.align		4
.L_11:
        /*0008*/ 	.byte	0x04, 0x17
        /*000a*/ 	.short	(.L_13 - .L_12)
.L_12:
        /*000c*/ 	.word	0x00000000
        /*0010*/ 	.short	0x0006
        /*0012*/ 	.short	0x0030
        /*0014*/ 	.byte	0x00, 0xf0, 0x11, 0x00


	//----- nvinfo : EIATTR_KPARAM_INFO
	.align		4
.L_13:
        /*0018*/ 	.byte	0x04, 0x17
        /*001a*/ 	.short	(.L_15 - .L_14)
.L_14:
        /*001c*/ 	.word	0x00000000
        /*0020*/ 	.short	0x0005
        /*0022*/ 	.short	0x0028
        /*0024*/ 	.byte	0x00, 0xf4, 0x21, 0x00


	//----- nvinfo : EIATTR_KPARAM_INFO
	.align		4
.L_15:
        /*0028*/ 	.byte	0x04, 0x17
        /*002a*/ 	.short	(.L_17 - .L_16)
.L_16:
        /*002c*/ 	.word	0x00000000
        /*0030*/ 	.short	0x0004
        /*0032*/ 	.short	0x0020
        /*0034*/ 	.byte	0x00, 0xf4, 0x21, 0x00


	//----- nvinfo : EIATTR_KPARAM_INFO
	.align		4
.L_17:
        /*0038*/ 	.byte	0x04, 0x17
        /*003a*/ 	.short	(.L_19 - .L_18)
.L_18:
        /*003c*/ 	.word	0x00000000
        /*0040*/ 	.short	0x0003
        /*0042*/ 	.short	0x0018
        /*0044*/ 	.byte	0x00, 0xf4, 0x21, 0x00


	//----- nvinfo : EIATTR_KPARAM_INFO
	.align		4
.L_19:
        /*0048*/ 	.byte	0x04, 0x17
        /*004a*/ 	.short	(.L_21 - .L_20)
.L_20:
        /*004c*/ 	.word	0x00000000
        /*0050*/ 	.short	0x0002
        /*0052*/ 	.short	0x0010
        /*0054*/ 	.byte	0x00, 0xf4, 0x21, 0x00


	//----- nvinfo : EIATTR_KPARAM_INFO
	.align		4
.L_21:
        /*0058*/ 	.byte	0x04, 0x17
        /*005a*/ 	.short	(.L_23 - .L_22)
.L_22:
        /*005c*/ 	.word	0x00000000
        /*0060*/ 	.short	0x0001
        /*0062*/ 	.short	0x0008
        /*0064*/ 	.byte	0x00, 0xf4, 0x21, 0x00


	//----- nvinfo : EIATTR_KPARAM_INFO
	.align		4
.L_23:
        /*0068*/ 	.byte	0x04, 0x17
        /*006a*/ 	.short	(.L_25 - .L_24)
.L_24:
        /*006c*/ 	.word	0x00000000
        /*0070*/ 	.short	0x0000
        /*0072*/ 	.short	0x0000
        /*0074*/ 	.byte	0x00, 0xf4, 0x21, 0x00


	//----- nvinfo : EIATTR_SPARSE_MMA_MASK
	.align		4
.L_25:
        /*0078*/ 	.byte	0x03, 0x50
        /*007a*/ 	.short	0x0000


	//----- nvinfo : EIATTR_MAXREG_COUNT
	.align		4
        /*007c*/ 	.byte	0x03, 0x1b
        /*007e*/ 	.short	0x00ff


	//----- nvinfo : EIATTR_EXIT_INSTR_OFFSETS
	.align		4
        /*0080*/ 	.byte	0x04, 0x1c
        /*0082*/ 	.short	(.L_27 - .L_26)


	//   ....[0]....
.L_26:
        /*0084*/ 	.word	0x00000430


	//----- nvinfo : EIATTR_REQNTID
	.align		4
.L_27:
        /*0088*/ 	.byte	0x04, 0x10
        /*008a*/ 	.short	(.L_29 - .L_28)
.L_28:
        /*008c*/ 	.word	0x00000080
        /*0090*/ 	.word	0x00000001
        /*0094*/ 	.word	0x00000001


	//----- nvinfo : EIATTR_CBANK_PARAM_SIZE
	.align		4
.L_29:
        /*0098*/ 	.byte	0x03, 0x19
        /*009a*/ 	.short	0x0034


	//----- nvinfo : EIATTR_PARAM_CBANK
	.align		4
        /*009c*/ 	.byte	0x04, 0x0a
        /*009e*/ 	.short	(.L_31 - .L_30)
	.align		4
.L_30:
        /*00a0*/ 	.word	index@(.nv.constant0.triton_poi_fused__native_batch_norm_legit_no_training_hardtanh_18)
        /*00a4*/ 	.short	0x0210
        /*00a6*/ 	.short	0x0034


	//----- nvinfo : EIATTR_SW_WAR
	.align		4
.L_31:
        /*00a8*/ 	.byte	0x04, 0x36
        /*00aa*/ 	.short	(.L_33 - .L_32)
.L_32:
        /*00ac*/ 	.word	0x00000008
.L_33:


//--------------------- .nv.callgraph             --------------------------
	.section	.nv.callgraph,"",@"SHT_CUDA_CALLGRAPH"
	.align	4
	.sectionentsize	8
	.align		4
        /*0000*/ 	.word	0x00000000
	.align		4
        /*0004*/ 	.word	0xffffffff
	.align		4
        /*0008*/ 	.word	0x00000000
	.align		4
        /*000c*/ 	.word	0xfffffffe
	.align		4
        /*0010*/ 	.word	0x00000000
	.align		4
        /*0014*/ 	.word	0xfffffffd
	.align		4
        /*0018*/ 	.word	0x00000000
	.align		4
        /*001c*/ 	.word	0xfffffffc


//--------------------- .nv.constant4             --------------------------
	.section	.nv.constant4,"a",@progbits
	.align	8
	.align		8
.nv.constant4:
        /*0000*/ 	.dword	_$_str
	.align		8
        /*0008*/ 	.dword	_$_str_$_2


//--------------------- .text.triton_poi_fused__native_batch_norm_legit_no_training_hardtanh_18 --------------------------
	.section	.text.triton_poi_fused__native_batch_norm_legit_no_training_hardtanh_18,"ax",@progbits
	.align	128
        .global         triton_poi_fused__native_batch_norm_legit_no_training_hardtanh_18
        .type           triton_poi_fused__native_batch_norm_legit_no_training_hardtanh_18,@function
        .size           triton_poi_fused__native_batch_norm_legit_no_training_hardtanh_18,(.L_x_1 - triton_poi_fused__native_batch_norm_legit_no_training_hardtanh_18)
        .other          triton_poi_fused__native_batch_norm_legit_no_training_hardtanh_18,@"STO_CUDA_ENTRY STV_DEFAULT"
triton_poi_fused__native_batch_norm_legit_no_training_hardtanh_18:
.text.triton_poi_fused__native_batch_norm_legit_no_training_hardtanh_18:
[----:B------:R-:W-:Y:S01]  /*0000*/  LDC R1, c[0x0][0x28] ;  /* 0x00000a00ff017b82 */ /* 0x000fe20000000800 */
[----:B------:R-:W1:Y:S07]  /*0010*/  S2R R0, SR_TID.X ;  /* 0x0000000000007919 */ /* 0x000e6e0000002100 */
[----:B------:R-:W2:Y:S01]  /*0020*/  LDC.64 R2, c[0x0][0x220] ;  /* 0x00008800ff027b82 */ /* 0x000ea20000000a00 */
[----:B------:R-:W-:Y:S01]  /*0030*/  ULDC.64 UR4, c[0x0][0x208] ;  /* 0x0000820000047ab9 */ /* 0x000fe20000000a00 */
[----:B------:R-:W3:Y:S06]  /*0040*/  S2R R7, SR_CTAID.X ;  /* 0x0000000000077919 */ /* 0x000eec0000002500 */
[----:B------:R-:W4:Y:S08]  /*0050*/  LDC.64 R8, c[0x0][0x228] ;  /* 0x00008a00ff087b82 */ /* 0x000f300000000a00 */
[----:B------:R-:W5:Y:S01]  /*0060*/  LDC.64 R10, c[0x0][0x230] ;  /* 0x00008c00ff0a7b82 */ /* 0x000f620000000a00 */
[----:B-1----:R-:W-:-:S02]  /*0070*/  SHF.L.U32 R0, R0, 0x1, RZ ;  /* 0x0000000100007819 */ /* 0x002fc400000006ff */
[----:B---3--:R-:W-:Y:S02]  /*0080*/  SHF.R.S32.HI R5, RZ, 0x17, R7 ;  /* 0x00000017ff057819 */ /* 0x008fe40000011407 */
[----:B------:R-:W-:Y:S02]  /*0090*/  LOP3.LUT R0, R0, 0xfe, RZ, 0xc0, !PT ;  /* 0x000000fe00007812 */ /* 0x000fe400078ec0ff */
[----:B------:R-:W-:Y:S02]  /*00a0*/  SGXT R5, R5, 0x1 ;  /* 0x000000010505781a */ /* 0x000fe40000000200 */
[----:B------:R-:W-:Y:S02]  /*00b0*/  LEA R0, R7, R0, 0x8 ;  /* 0x0000000007007211 */ /* 0x000fe400078e40ff */
[----:B------:R-:W1:Y:S02]  /*00c0*/  LDC.64 R6, c[0x0][0x218] ;  /* 0x00008600ff067b82 */ /* 0x000e640000000a00 */
[----:B------:R-:W-:-:S04]  /*00d0*/  LEA.HI R5, R5, R0, RZ, 0x8 ;  /* 0x0000000005057211 */ /* 0x000fc800078f40ff */
[----:B------:R-:W-:-:S04]  /*00e0*/  LOP3.LUT R5, R5, 0xffffff00, RZ, 0xc0, !PT ;  /* 0xffffff0005057812 */ /* 0x000fc800078ec0ff */
[----:B------:R-:W-:Y:S02]  /*00f0*/  IADD3 R13, R0, -R5, RZ ;  /* 0x80000005000d7210 */ /* 0x000fe40007ffe0ff */
[----:B------:R-:W3:Y:S03]  /*0100*/  LDC.64 R4, c[0x0][0x210] ;  /* 0x00008400ff047b82 */ /* 0x000ee60000000a00 */
[----:B--2---:R-:W-:-:S06]  /*0110*/  IMAD.WIDE R2, R13, 0x4, R2 ;  /* 0x000000040d027825 */ /* 0x004fcc00078e0202 */
[----:B------:R-:W2:Y:S01]  /*0120*/  LDG.E.EL.64 R2, desc[UR4][R2.64] ;  /* 0x0000000402027981 */ /* 0x000ea2000c2e1b00 */
[----:B-1----:R-:W-:-:S04]  /*0130*/  IMAD.WIDE R6, R13, 0x4, R6 ;  /* 0x000000040d067825 */ /* 0x002fc800078e0206 */
[C---:B----4-:R-:W-:Y:S02]  /*0140*/  IMAD.WIDE R8, R13.reuse, 0x4, R8 ;  /* 0x000000040d087825 */ /* 0x050fe400078e0208 */
[----:B------:R-:W4:Y:S02]  /*0150*/  LDG.E.EL.64 R6, desc[UR4][R6.64] ;  /* 0x0000000406067981 */ /* 0x000f24000c2e1b00 */
[----:B-----5:R-:W-:Y:S02]  /*0160*/  IMAD.WIDE R10, R13, 0x4, R10 ;  /* 0x000000040d0a7825 */ /* 0x020fe400078e020a */
[----:B------:R-:W5:Y:S02]  /*0170*/  LDG.E.EL.64 R8, desc[UR4][R8.64] ;  /* 0x0000000408087981 */ /* 0x000f64000c2e1b00 */
[----:B---3--:R-:W-:Y:S02]  /*0180*/  IMAD.WIDE R4, R0, 0x4, R4 ;  /* 0x0000000400047825 */ /* 0x008fe400078e0204 */
[----:B------:R-:W5:Y:S04]  /*0190*/  LDG.E.EL.64 R10, desc[UR4][R10.64] ;  /* 0x000000040a0a7981 */ /* 0x000f68000c2e1b00 */
[----:B------:R-:W4:Y:S01]  /*01a0*/  LDG.E.64 R4, desc[UR4][R4.64] ;  /* 0x0000000404047981 */ /* 0x000f22000c1e1b00 */
[----:B--2---:R-:W-:Y:S01]  /*01b0*/  FADD R2, R2, 9.9999997473787516356e-06 ;  /* 0x3727c5ac02027421 */ /* 0x004fe20000000000 */
[----:B------:R-:W-:-:S03]  /*01c0*/  FADD R3, R3, 9.9999997473787516356e-06 ;  /* 0x3727c5ac03037421 */ /* 0x000fc60000000000 */
[----:B------:R-:W1:Y:S08]  /*01d0*/  MUFU.SQRT R12, R2 ;  /* 0x00000002000c7308 */ /* 0x000e700000002000 */
[----:B------:R-:W2:Y:S01]  /*01e0*/  MUFU.SQRT R13, R3 ;  /* 0x00000003000d7308 */ /* 0x000ea20000002000 */
[C---:B-1----:R-:W-:Y:S02]  /*01f0*/  FSETP.GT.AND P0, PT, R12.reuse, 8.50705917302346158658e+37, PT ;  /* 0x7e8000000c00780b */ /* 0x042fe40003f04000 */
[----:B------:R-:W-:-:S02]  /*0200*/  FSETP.GEU.AND P2, PT, R12, 1.175494350822287508e-38, PT ;  /* 0x008000000c00780b */ /* 0x000fc40003f4e000 */
[C---:B--2---:R-:W-:Y:S02]  /*0210*/  FSETP.GT.AND P1, PT, R13.reuse, 8.50705917302346158658e+37, PT ;  /* 0x7e8000000d00780b */ /* 0x044fe40003f24000 */
[----:B------:R-:W-:-:S07]  /*0220*/  FSETP.GEU.AND P3, PT, R13, 1.175494350822287508e-38, PT ;  /* 0x008000000d00780b */ /* 0x000fce0003f6e000 */
[----:B------:R-:W-:Y:S01]  /*0230*/  @P0 FMUL R12, R12, 0.25 ;  /* 0x3e8000000c0c0820 */ /* 0x000fe20000400000 */
[----:B------:R-:W-:-:S03]  /*0240*/  HFMA2.MMA R2, -RZ, RZ, 1.625, 0 ;  /* 0x3e800000ff027435 */ /* 0x000fc600000001ff */
[----:B------:R-:W-:Y:S01]  /*0250*/  @!P2 FMUL R12, R12, 16777216 ;  /* 0x4b8000000c0ca820 */ /* 0x000fe20000400000 */
[----:B------:R-:W-:-:S04]  /*0260*/  @P1 FMUL R13, R13, 0.25 ;  /* 0x3e8000000d0d1820 */ /* 0x000fc80000400000 */
[----:B------:R-:W-:Y:S01]  /*0270*/  @!P3 FMUL R13, R13, 16777216 ;  /* 0x4b8000000d0db820 */ /* 0x000fe20000400000 */
[----:B------:R-:W1:Y:S01]  /*0280*/  MUFU.RCP R12, R12 ;  /* 0x0000000c000c7308 */ /* 0x000e620000001000 */
[----:B------:R-:W-:-:S07]  /*0290*/  FSEL R3, R2, 1, P0 ;  /* 0x3f80000002037808 */ /* 0x000fce0000000000 */
[----:B------:R-:W2:Y:S01]  /*02a0*/  MUFU.RCP R13, R13 ;  /* 0x0000000d000d7308 */ /* 0x000ea20000001000 */
[----:B------:R-:W-:Y:S01]  /*02b0*/  FSEL R2, R2, 1, P1 ;  /* 0x3f80000002027808 */ /* 0x000fe20000800000 */
[----:B------:R-:W-:Y:S01]  /*02c0*/  @!P2 FMUL R3, R3, 16777216 ;  /* 0x4b8000000303a820 */ /* 0x000fe20000400000 */
[----:B----4-:R-:W-:-:S03]  /*02d0*/  FADD R4, R4, -R6 ;  /* 0x8000000604047221 */ /* 0x010fc60000000000 */
[----:B------:R-:W-:Y:S01]  /*02e0*/  @!P3 FMUL R2, R2, 16777216 ;  /* 0x4b8000000202b820 */ /* 0x000fe20000400000 */
[----:B-1----:R-:W-:Y:S01]  /*02f0*/  FMUL R3, R12, R3 ;  /* 0x000000030c037220 */ /* 0x002fe20000400000 */
[----:B------:R-:W-:-:S03]  /*0300*/  FADD R5, R5, -R7 ;  /* 0x8000000705057221 */ /* 0x000fc60000000000 */
[----:B------:R-:W-:Y:S01]  /*0310*/  FMUL R7, R4, R3 ;  /* 0x0000000304077220 */ /* 0x000fe20000400000 */
[----:B--2---:R-:W-:-:S03]  /*0320*/  FMUL R2, R13, R2 ;  /* 0x000000020d027220 */ /* 0x004fc60000400000 */
[----:B-----5:R-:W-:Y:S01]  /*0330*/  FFMA R7, R8, R7, R10 ;  /* 0x0000000708077223 */ /* 0x020fe2000000000a */
[----:B------:R-:W-:Y:S02]  /*0340*/  FMUL R4, R5, R2 ;  /* 0x0000000205047220 */ /* 0x000fe40000400000 */
[----:B------:R-:W1:Y:S02]  /*0350*/  LDC.64 R2, c[0x0][0x238] ;  /* 0x00008e00ff027b82 */ /* 0x000e640000000a00 */
[----:B------:R-:W-:Y:S01]  /*0360*/  FFMA R4, R9, R4, R11 ;  /* 0x0000000409047223 */ /* 0x000fe2000000000b */
[----:B------:R-:W-:-:S04]  /*0370*/  FSETP.GTU.AND P0, PT, R7, RZ, PT ;  /* 0x000000ff0700720b */ /* 0x000fc80003f0c000 */
[C---:B------:R-:W-:Y:S02]  /*0380*/  FSETP.GTU.AND P1, PT, R4.reuse, RZ, PT ;  /* 0x000000ff0400720b */ /* 0x040fe40003f2c000 */
[----:B------:R-:W-:Y:S02]  /*0390*/  FSEL R6, R7, RZ, P0 ;  /* 0x000000ff07067208 */ /* 0x000fe40000000000 */
[----:B------:R-:W-:Y:S02]  /*03a0*/  FSEL R7, R4, RZ, P1 ;  /* 0x000000ff04077208 */ /* 0x000fe40000800000 */
[C---:B------:R-:W-:Y:S02]  /*03b0*/  FSETP.GEU.AND P2, PT, R6.reuse, 6, PT ;  /* 0x40c000000600780b */ /* 0x040fe40003f4e000 */
[----:B------:R-:W-:Y:S02]  /*03c0*/  FSETP.GEU.AND P3, PT, R7, 6, PT ;  /* 0x40c000000700780b */ /* 0x000fe40003f6e000 */
[----:B------:R-:W-:-:S02]  /*03d0*/  FSETP.NAN.AND P0, PT, R6, R6, PT ;  /* 0x000000060600720b */ /* 0x000fc40003f08000 */
[----:B------:R-:W-:Y:S01]  /*03e0*/  FSETP.NAN.AND P1, PT, R7, R7, PT ;  /* 0x000000070700720b */ /* 0x000fe20003f28000 */
[----:B-1----:R-:W-:-:S06]  /*03f0*/  IMAD.WIDE R2, R0, 0x4, R2 ;  /* 0x0000000400027825 */ /* 0x002fcc00078e0202 */
[----:B------:R-:W-:Y:S02]  /*0400*/  @P2 SEL R6, R6, 0x40c00000, P0 ;  /* 0x40c0000006062807 */ /* 0x000fe40000000000 */
[----:B------:R-:W-:-:S05]  /*0410*/  @P3 SEL R7, R7, 0x40c00000, P1 ;  /* 0x40c0000007073807 */ /* 0x000fca0000800000 */
[----:B------:R-:W-:Y:S01]  /*0420*/  STG.E.64 desc[UR4][R2.64], R6 ;  /* 0x0000000602007986 */ /* 0x000fe2000c101b04 */
[----:B------:R-:W-:Y:S05]  /*0430*/  EXIT ;  /* 0x000000000000794d */ /* 0x000fea0003800000 */
.L_x_0:
[----:B------:R-:W-:-:S00]  /*0440*/  BRA `(.L_x_0) ;  /* 0xfffffffc00fc7947 */ /* 0x000fc0000383ffff */
[----:B------:R-:W-:-:S00]  /*0450*/  NOP ;  /* 0x0000000000007918 */ /* 0x000fc00000000000 */
        /* <DEDUP_REMOVED lines=10> */
.L_x_1:


//--------------------- .nv.global.init           --------------------------
	.section	.nv.global.init,"aw",@progbits
.nv.global.init:
	.type		_$_str,@object
	.size		_$_str,(_$_str_$_2 - _$_str)
_$_str:
        /*0000*/ 	.byte	0x5f, 0x5f, 0x43, 0x55, 0x44, 0x41, 0x5f, 0x46, 0x54, 0x5a, 0x00
	.type		_$_str_$_2,@object
	.size		_$_str_$_2,(.L_1 - _$_str_$_2)
_$_str_$_2:
        /*000b*/ 	.byte	0x5f, 0x5f, 0x43, 0x55, 0x44, 0x41, 0x5f, 0x50, 0x52, 0x45, 0x43, 0x5f, 0x53, 0x51, 0x52, 0x54
        /*001b*/ 	.byte	0x00
.L_1:


//--------------------- .nv.constant0.triton_poi_fused__native_batch_norm_legit_no_training_hardtanh_18 --------------------------
	.section	.nv.constant0.triton_poi_fused__native_batch_norm_legit_no_training_hardtanh_18,"a",@progbits
	.sectionflags	@""
	.align	4
.nv.constant0.triton_poi_fused__native_batch_norm_legit_no_training_hardtanh_18:
	.zero		580
